//
// Generated by NVIDIA NVVM Compiler
//
// Compiler Build ID: CL-36424714
// Cuda compilation tools, release 13.0, V13.0.88
// Based on NVVM 20.0.0
//

.version 9.0
.target sm_100
.address_size 64

	// .globl	_Z12vecAddKernelPfS_i

.visible .entry _Z12vecAddKernelPfS_i(
	.param .u64 .ptr .align 1 _Z12vecAddKernelPfS_i_param_0,
	.param .u64 .ptr .align 1 _Z12vecAddKernelPfS_i_param_1,
	.param .u32 _Z12vecAddKernelPfS_i_param_2
)
{
	.reg .pred 	%p<2>;
	.reg .b32 	%r<6>;
	.reg .b32 	%f<4>;
	.reg .b64 	%rd<8>;

	ld.param.u64 	%rd1, [_Z12vecAddKernelPfS_i_param_0];
	ld.param.u64 	%rd2, [_Z12vecAddKernelPfS_i_param_1];
	ld.param.u32 	%r2, [_Z12vecAddKernelPfS_i_param_2];
	mov.u32 	%r3, %tid.x;
	mov.u32 	%r4, %ntid.x;
	mov.u32 	%r5, %ctaid.x;
	mad.lo.s32 	%r1, %r4, %r5, %r3;
	setp.ge.s32 	%p1, %r1, %r2;
	@%p1 bra 	$L__BB0_2;
	cvta.to.global.u64 	%rd3, %rd1;
	cvta.to.global.u64 	%rd4, %rd2;
	mul.wide.s32 	%rd5, %r1, 4;
	add.s64 	%rd6, %rd3, %rd5;
	ld.global.f32 	%f1, [%rd6];
	add.s64 	%rd7, %rd4, %rd5;
	ld.global.f32 	%f2, [%rd7];
	add.f32 	%f3, %f1, %f2;
	st.global.f32 	[%rd7], %f3;
$L__BB0_2:
	ret;

}


// ===== COMPILED SASS (sm_100) =====

	.target	sm_100

	.elftype	@"ET_EXEC"


//--------------------- .note.nv.tkinfo           --------------------------
	.section	.note.nv.tkinfo,"",@"SHT_NOTE"
	.sectionflags	@"SHF_NOTE_NV_TKINFO"
	.tkinfo
        /*0018*/ 	.word	0x00000002
        /*0030*/ 	.string	""
        /*0030*/ 	.string	"ptxas"
        /*0030*/ 	.string	"Cuda compilation tools, release 13.0, V13.0.88"
        /*0030*/ 	.string	"Build cuda_13.0.r13.0/compiler.36424714_0"
        /*0030*/ 	.string	"-arch sm_100 -m 64 "



//--------------------- .note.nv.cuinfo           --------------------------
	.section	.note.nv.cuinfo,"",@"SHT_NOTE"
	.sectionflags	@"SHF_NOTE_NV_CUINFO"
        /*0018*/ 	.short	0x0002
        /*001a*/ 	.short	0x0064
        /*001c*/ 	.short	0x0082
	.zero		2


//--------------------- .nv.info                  --------------------------
	.section	.nv.info,"",@"SHT_CUDA_INFO"
	.align	4


	//----- nvinfo : EIATTR_REGCOUNT
	.align		4
        /*0000*/ 	.byte	0x04, 0x2f
        /*0002*/ 	.short	(.L_1 - .L_0)
	.align		4
.L_0:
        /*0004*/ 	.word	index@(_Z12vecAddKernelPfS_i)
        /*0008*/ 	.word	0x0000000a


	//----- nvinfo : EIATTR_FRAME_SIZE
	.align		4
.L_1:
        /*000c*/ 	.byte	0x04, 0x11
        /*000e*/ 	.short	(.L_3 - .L_2)
	.align		4
.L_2:
        /*0010*/ 	.word	index@(_Z12vecAddKernelPfS_i)
        /*0014*/ 	.word	0x00000000


	//----- nvinfo : EIATTR_MIN_STACK_SIZE
	.align		4
.L_3:
        /*0018*/ 	.byte	0x04, 0x12
        /*001a*/ 	.short	(.L_5 - .L_4)
	.align		4
.L_4:
        /*001c*/ 	.word	index@(_Z12vecAddKernelPfS_i)
        /*0020*/ 	.word	0x00000000
.L_5:


//--------------------- .nv.compat                --------------------------
	.section	.nv.compat,"",@"SHT_CUDA_COMPAT_INFO"
	.align	4
        /*0000*/ 	.byte	0x02, 0x09, 0x00, 0x00, 0x02, 0x02, 0x01, 0x00, 0x02, 0x05, 0x05, 0x00, 0x03, 0x07, 0x01, 0x01
        /*0010*/ 	.byte	0x02, 0x03, 0x00, 0x00, 0x02, 0x06, 0x01, 0x00, 0x04, 0x0b, 0x08, 0x00, 0x09, 0x00, 0x00, 0x00
        /*0020*/ 	.byte	0x00, 0x00, 0x00, 0x00


//--------------------- .nv.info._Z12vecAddKernelPfS_i --------------------------
	.section	.nv.info._Z12vecAddKernelPfS_i,"",@"SHT_CUDA_INFO"
	.sectionflags	@""
	.align	4


	//----- nvinfo : EIATTR_CUDA_API_VERSION
	.align		4
        /*0000*/ 	.byte	0x04, 0x37
        /*0002*/ 	.short	(.L_7 - .L_6)
.L_6:
        /*0004*/ 	.word	0x00000082


	//----- nvinfo : EIATTR_KPARAM_INFO
	.align		4
.L_7:
        /*0008*/ 	.byte	0x04, 0x17
        /*000a*/ 	.short	(.L_9 - .L_8)
.L_8:
        /*000c*/ 	.word	0x00000000
        /*0010*/ 	.short	0x0002
        /*0012*/ 	.short	0x0010
        /*0014*/ 	.byte	0x00, 0xf0, 0x11, 0x00


	//----- nvinfo : EIATTR_KPARAM_INFO
	.align		4
.L_9:
        /*0018*/ 	.byte	0x04, 0x17
        /*001a*/ 	.short	(.L_11 - .L_10)
.L_10:
        /*001c*/ 	.word	0x00000000
        /*0020*/ 	.short	0x0001
        /*0022*/ 	.short	0x0008
        /*0024*/ 	.byte	0x00, 0xf5, 0x21, 0x00


	//----- nvinfo : EIATTR_KPARAM_INFO
	.align		4
.L_11:
        /*0028*/ 	.byte	0x04, 0x17
        /*002a*/ 	.short	(.L_13 - .L_12)
.L_12:
        /*002c*/ 	.word	0x00000000
        /*0030*/ 	.short	0x0000
        /*0032*/ 	.short	0x0000
        /*0034*/ 	.byte	0x00, 0xf5, 0x21, 0x00


	//----- nvinfo : EIATTR_SPARSE_MMA_MASK
	.align		4
.L_13:
        /*0038*/ 	.byte	0x03, 0x50
        /*003a*/ 	.short	0x0000


	//----- nvinfo : EIATTR_MAXREG_COUNT
	.align		4
        /*003c*/ 	.byte	0x03, 0x1b
        /*003e*/ 	.short	0x00ff


	//----- nvinfo : EIATTR_MERCURY_ISA_VERSION
	.align		4
        /*0040*/ 	.byte	0x03, 0x5f
        /*0042*/ 	.short	0x0101


	//----- nvinfo : EIATTR_VRC_CTA_INIT_COUNT
	.align		4
        /*0044*/ 	.byte	0x02, 0x4a
	.zero		1
	.zero		1


	//----- nvinfo : EIATTR_EXIT_INSTR_OFFSETS
	.align		4
        /*0048*/ 	.byte	0x04, 0x1c
        /*004a*/ 	.short	(.L_15 - .L_14)


	//   ....[0]....
.L_14:
        /*004c*/ 	.word	0x00000070


	//   ....[1]....
        /*0050*/ 	.word	0x00000110


	//----- nvinfo : EIATTR_CBANK_PARAM_SIZE
	.align		4
.L_15:
        /*0054*/ 	.byte	0x03, 0x19
        /*0056*/ 	.short	0x0014


	//----- nvinfo : EIATTR_PARAM_CBANK
	.align		4
        /*0058*/ 	.byte	0x04, 0x0a
        /*005a*/ 	.short	(.L_17 - .L_16)
	.align		4
.L_16:
        /*005c*/ 	.word	index@(.nv.constant0._Z12vecAddKernelPfS_i)
        /*0060*/ 	.short	0x0380
        /*0062*/ 	.short	0x0014


	//----- nvinfo : EIATTR_SW_WAR
	.align		4
.L_17:
        /*0064*/ 	.byte	0x04, 0x36
        /*0066*/ 	.short	(.L_19 - .L_18)
.L_18:
        /*0068*/ 	.word	0x00000008
.L_19:


//--------------------- .nv.callgraph             --------------------------
	.section	.nv.callgraph,"",@"SHT_CUDA_CALLGRAPH"
	.align	4
	.sectionentsize	8
	.align		4
        /*0000*/ 	.word	0x00000000
	.align		4
        /*0004*/ 	.word	0xffffffff
	.align		4
        /*0008*/ 	.word	0x00000000
	.align		4
        /*000c*/ 	.word	0xfffffffe
	.align		4
        /*0010*/ 	.word	0x00000000
	.align		4
        /*0014*/ 	.word	0xfffffffd
	.align		4
        /*0018*/ 	.word	0x00000000
	.align		4
        /*001c*/ 	.word	0xfffffffc


//--------------------- .text._Z12vecAddKernelPfS_i --------------------------
	.section	.text._Z12vecAddKernelPfS_i,"ax",@progbits
	.align	128
        .global         _Z12vecAddKernelPfS_i
        .type           _Z12vecAddKernelPfS_i,@function
        .size           _Z12vecAddKernelPfS_i,(.L_x_1 - _Z12vecAddKernelPfS_i)
        .other          _Z12vecAddKernelPfS_i,@"STO_CUDA_ENTRY STV_DEFAULT"
_Z12vecAddKernelPfS_i:
.text._Z12vecAddKernelPfS_i:
[----:B------:R-:W-:Y:S01]  /*0000*/  LDC R1, c[0x0][0x37c] ;  /* 0x0000df00ff017b82 */ /* 0x000fe20000000800 */
[----:B------:R-:W0:Y:S01]  /*0010*/  S2R R7, SR_TID.X ;  /* 0x0000000000077919 */ /* 0x000e220000002100 */
[----:B------:R-:W0:Y:S01]  /*0020*/  LDCU UR4, c[0x0][0x360] ;  /* 0x00006c00ff0477ac */ /* 0x000e220008000800 */
[----:B------:R-:W0:Y:S01]  /*0030*/  S2R R0, SR_CTAID.X ;  /* 0x0000000000007919 */ /* 0x000e220000002500 */
[----:B------:R-:W1:Y:S01]  /*0040*/  LDCU UR5, c[0x0][0x390] ;  /* 0x00007200ff0577ac */ /* 0x000e620008000800 */
[----:B0-----:R-:W-:-:S05]  /*0050*/  IMAD R7, R0, UR4, R7 ;  /* 0x0000000400077c24 */ /* 0x001fca000f8e0207 */
[----:B-1----:R-:W-:-:S13]  /*0060*/  ISETP.GE.AND P0, PT, R7, UR5, PT ;  /* 0x0000000507007c0c */ /* 0x002fda000bf06270 */
[----:B------:R-:W-:Y:S05]  /*0070*/  @P0 EXIT ;  /* 0x000000000000094d */ /* 0x000fea0003800000 */
[----:B------:R-:W0:Y:S01]  /*0080*/  LDC.64 R2, c[0x0][0x380] ;  /* 0x0000e000ff027b82 */ /* 0x000e220000000a00 */
[----:B------:R-:W1:Y:S07]  /*0090*/  LDCU.64 UR4, c[0x0][0x358] ;  /* 0x00006b00ff0477ac */ /* 0x000e6e0008000a00 */
[----:B------:R-:W2:Y:S01]  /*00a0*/  LDC.64 R4, c[0x0][0x388] ;  /* 0x0000e200ff047b82 */ /* 0x000ea20000000a00 */
[----:B0-----:R-:W-:-:S06]  /*00b0*/  IMAD.WIDE R2, R7, 0x4, R2 ;  /* 0x0000000407027825 */ /* 0x001fcc00078e0202 */
[----:B-1----:R-:W3:Y:S01]  /*00c0*/  LDG.E R2, desc[UR4][R2.64] ;  /* 0x0000000402027981 */ /* 0x002ee2000c1e1900 */
[----:B--2---:R-:W-:-:S05]  /*00d0*/  IMAD.WIDE R4, R7, 0x4, R4 ;  /* 0x0000000407047825 */ /* 0x004fca00078e0204 */
[----:B------:R-:W3:Y:S02]  /*00e0*/  LDG.E R7, desc[UR4][R4.64] ;  /* 0x0000000404077981 */ /* 0x000ee4000c1e1900 */
[----:B---3--:R-:W-:-:S05]  /*00f0*/  FADD R7, R2, R7 ;  /* 0x0000000702077221 */ /* 0x008fca0000000000 */
[----:B------:R-:W-:Y:S01]  /*0100*/  STG.E desc[UR4][R4.64], R7 ;  /* 0x0000000704007986 */ /* 0x000fe2000c101904 */
[----:B------:R-:W-:Y:S05]  /*0110*/  EXIT ;  /* 0x000000000000794d */ /* 0x000fea0003800000 */
.L_x_0:
[----:B------:R-:W-:-:S00]  /*0120*/  BRA `(.L_x_0) ;  /* 0xfffffffc00fc7947 */ /* 0x000fc0000383ffff */
[----:B------:R-:W-:-:S00]  /*0130*/  NOP ;  /* 0x0000000000007918 */ /* 0x000fc00000000000 */
        /* <DEDUP_REMOVED lines=12> */
.L_x_1:


//--------------------- .nv.shared.reserved.0     --------------------------
	.section	.nv.shared.reserved.0,"aw",@nobits
	.weak		__nv_reservedSMEM_offset_0_alias
	.size		__nv_reservedSMEM_offset_0_alias, 0, 64
	.other		__nv_reservedSMEM_offset_0_alias,@"STO_CUDA_RESERVED_SHARED STV_DEFAULT"
__nv_reservedSMEM_offset_0_alias:
	.zero		0
	.zero		64


//--------------------- .nv.constant0._Z12vecAddKernelPfS_i --------------------------
	.section	.nv.constant0._Z12vecAddKernelPfS_i,"a",@progbits
	.sectionflags	@""
	.align	4
.nv.constant0._Z12vecAddKernelPfS_i:
	.zero		916


//--------------------- SYMBOLS --------------------------

	.type		.nv.reservedSmem.offset0,@object
	.size		.nv.reservedSmem.offset0,0x4
